//
// Generated by NVIDIA NVVM Compiler
//
// Compiler Build ID: CL-36424714
// Cuda compilation tools, release 13.0, V13.0.88
// Based on NVVM 20.0.0
//

.version 9.0
.target sm_100
.address_size 64

	// .globl	_Z4testPf

.visible .entry _Z4testPf(
	.param .u64 .ptr .align 1 _Z4testPf_param_0
)
{
	.reg .pred 	%p<2>;
	.reg .b32 	%r<2>;
	.reg .b32 	%f<2>;
	.reg .b64 	%rd<5>;

	ld.param.u64 	%rd1, [_Z4testPf_param_0];
	mov.u32 	%r1, %tid.x;
	setp.eq.s32 	%p1, %r1, 5;
	@%p1 bra 	$L__BB0_2;
	cvta.to.global.u64 	%rd2, %rd1;
	mul.wide.u32 	%rd3, %r1, 4;
	add.s64 	%rd4, %rd2, %rd3;
	ld.global.f32 	%f1, [%rd4+4];
	st.global.f32 	[%rd4], %f1;
$L__BB0_2:
	ret;

}
	// .globl	_Z5test1Pf
.visible .entry _Z5test1Pf(
	.param .u64 .ptr .align 1 _Z5test1Pf_param_0
)
{
	.reg .pred 	%p<2>;
	.reg .b32 	%r<2>;
	.reg .b32 	%f<2>;
	.reg .b64 	%rd<5>;

	ld.param.u64 	%rd1, [_Z5test1Pf_param_0];
	mov.u32 	%r1, %tid.x;
	setp.eq.s32 	%p1, %r1, 5;
	@%p1 bra 	$L__BB1_2;
	cvta.to.global.u64 	%rd2, %rd1;
	mul.wide.u32 	%rd3, %r1, 4;
	add.s64 	%rd4, %rd2, %rd3;
	ld.global.f32 	%f1, [%rd4+4];
	st.global.f32 	[%rd4], %f1;
$L__BB1_2:
	ret;

}


// ===== COMPILED SASS (sm_100) =====

	.target	sm_100

	.elftype	@"ET_EXEC"


//--------------------- .note.nv.tkinfo           --------------------------
	.section	.note.nv.tkinfo,"",@"SHT_NOTE"
	.sectionflags	@"SHF_NOTE_NV_TKINFO"
	.tkinfo
        /*0018*/ 	.word	0x00000002
        /*0030*/ 	.string	""
        /*0030*/ 	.string	"ptxas"
        /*0030*/ 	.string	"Cuda compilation tools, release 13.0, V13.0.88"
        /*0030*/ 	.string	"Build cuda_13.0.r13.0/compiler.36424714_0"
        /*0030*/ 	.string	"-arch sm_100 -m 64 "



//--------------------- .note.nv.cuinfo           --------------------------
	.section	.note.nv.cuinfo,"",@"SHT_NOTE"
	.sectionflags	@"SHF_NOTE_NV_CUINFO"
        /*0018*/ 	.short	0x0002
        /*001a*/ 	.short	0x0064
        /*001c*/ 	.short	0x0082
	.zero		2


//--------------------- .nv.info                  --------------------------
	.section	.nv.info,"",@"SHT_CUDA_INFO"
	.align	4


	//----- nvinfo : EIATTR_REGCOUNT
	.align		4
        /*0000*/ 	.byte	0x04, 0x2f
        /*0002*/ 	.short	(.L_1 - .L_0)
	.align		4
.L_0:
        /*0004*/ 	.word	index@(_Z4testPf)
        /*0008*/ 	.word	0x00000008


	//----- nvinfo : EIATTR_FRAME_SIZE
	.align		4
.L_1:
        /*000c*/ 	.byte	0x04, 0x11
        /*000e*/ 	.short	(.L_3 - .L_2)
	.align		4
.L_2:
        /*0010*/ 	.word	index@(_Z4testPf)
        /*0014*/ 	.word	0x00000000


	//----- nvinfo : EIATTR_REGCOUNT
	.align		4
.L_3:
        /*0018*/ 	.byte	0x04, 0x2f
        /*001a*/ 	.short	(.L_5 - .L_4)
	.align		4
.L_4:
        /*001c*/ 	.word	index@(_Z5test1Pf)
        /*0020*/ 	.word	0x00000008


	//----- nvinfo : EIATTR_FRAME_SIZE
	.align		4
.L_5:
        /*0024*/ 	.byte	0x04, 0x11
        /*0026*/ 	.short	(.L_7 - .L_6)
	.align		4
.L_6:
        /*0028*/ 	.word	index@(_Z5test1Pf)
        /*002c*/ 	.word	0x00000000


	//----- nvinfo : EIATTR_MIN_STACK_SIZE
	.align		4
.L_7:
        /*0030*/ 	.byte	0x04, 0x12
        /*0032*/ 	.short	(.L_9 - .L_8)
	.align		4
.L_8:
        /*0034*/ 	.word	index@(_Z5test1Pf)
        /*0038*/ 	.word	0x00000000


	//----- nvinfo : EIATTR_MIN_STACK_SIZE
	.align		4
.L_9:
        /*003c*/ 	.byte	0x04, 0x12
        /*003e*/ 	.short	(.L_11 - .L_10)
	.align		4
.L_10:
        /*0040*/ 	.word	index@(_Z4testPf)
        /*0044*/ 	.word	0x00000000
.L_11:


//--------------------- .nv.compat                --------------------------
	.section	.nv.compat,"",@"SHT_CUDA_COMPAT_INFO"
	.align	4
        /*0000*/ 	.byte	0x02, 0x09, 0x00, 0x00, 0x02, 0x02, 0x01, 0x00, 0x02, 0x05, 0x05, 0x00, 0x03, 0x07, 0x01, 0x01
        /*0010*/ 	.byte	0x02, 0x03, 0x00, 0x00, 0x02, 0x06, 0x01, 0x00, 0x04, 0x0b, 0x08, 0x00, 0x09, 0x00, 0x00, 0x00
        /*0020*/ 	.byte	0x00, 0x00, 0x00, 0x00


//--------------------- .nv.info._Z5test1Pf       --------------------------
	.section	.nv.info._Z5test1Pf,"",@"SHT_CUDA_INFO"
	.sectionflags	@""
	.align	4


	//----- nvinfo : EIATTR_CUDA_API_VERSION
	.align		4
        /*0000*/ 	.byte	0x04, 0x37
        /*0002*/ 	.short	(.L_13 - .L_12)
.L_12:
        /*0004*/ 	.word	0x00000082


	//----- nvinfo : EIATTR_KPARAM_INFO
	.align		4
.L_13:
        /*0008*/ 	.byte	0x04, 0x17
        /*000a*/ 	.short	(.L_15 - .L_14)
.L_14:
        /*000c*/ 	.word	0x00000000
        /*0010*/ 	.short	0x0000
        /*0012*/ 	.short	0x0000
        /*0014*/ 	.byte	0x00, 0xf5, 0x21, 0x00


	//----- nvinfo : EIATTR_SPARSE_MMA_MASK
	.align		4
.L_15:
        /*0018*/ 	.byte	0x03, 0x50
        /*001a*/ 	.short	0x0000


	//----- nvinfo : EIATTR_MAXREG_COUNT
	.align		4
        /*001c*/ 	.byte	0x03, 0x1b
        /*001e*/ 	.short	0x00ff


	//----- nvinfo : EIATTR_MERCURY_ISA_VERSION
	.align		4
        /*0020*/ 	.byte	0x03, 0x5f
        /*0022*/ 	.short	0x0101


	//----- nvinfo : EIATTR_VRC_CTA_INIT_COUNT
	.align		4
        /*0024*/ 	.byte	0x02, 0x4a
	.zero		1
	.zero		1


	//----- nvinfo : EIATTR_EXIT_INSTR_OFFSETS
	.align		4
        /*0028*/ 	.byte	0x04, 0x1c
        /*002a*/ 	.short	(.L_17 - .L_16)


	//   ....[0]....
.L_16:
        /*002c*/ 	.word	0x00000030


	//   ....[1]....
        /*0030*/ 	.word	0x00000090


	//----- nvinfo : EIATTR_CBANK_PARAM_SIZE
	.align		4
.L_17:
        /*0034*/ 	.byte	0x03, 0x19
        /*0036*/ 	.short	0x0008


	//----- nvinfo : EIATTR_PARAM_CBANK
	.align		4
        /*0038*/ 	.byte	0x04, 0x0a
        /*003a*/ 	.short	(.L_19 - .L_18)
	.align		4
.L_18:
        /*003c*/ 	.word	index@(.nv.constant0._Z5test1Pf)
        /*0040*/ 	.short	0x0380
        /*0042*/ 	.short	0x0008


	//----- nvinfo : EIATTR_SW_WAR
	.align		4
.L_19:
        /*0044*/ 	.byte	0x04, 0x36
        /*0046*/ 	.short	(.L_21 - .L_20)
.L_20:
        /*0048*/ 	.word	0x00000008
.L_21:


//--------------------- .nv.info._Z4testPf        --------------------------
	.section	.nv.info._Z4testPf,"",@"SHT_CUDA_INFO"
	.sectionflags	@""
	.align	4


	//----- nvinfo : EIATTR_CUDA_API_VERSION
	.align		4
        /*0000*/ 	.byte	0x04, 0x37
        /*0002*/ 	.short	(.L_23 - .L_22)
.L_22:
        /*0004*/ 	.word	0x00000082


	//----- nvinfo : EIATTR_KPARAM_INFO
	.align		4
.L_23:
        /*0008*/ 	.byte	0x04, 0x17
        /*000a*/ 	.short	(.L_25 - .L_24)
.L_24:
        /*000c*/ 	.word	0x00000000
        /*0010*/ 	.short	0x0000
        /*0012*/ 	.short	0x0000
        /*0014*/ 	.byte	0x00, 0xf5, 0x21, 0x00


	//----- nvinfo : EIATTR_SPARSE_MMA_MASK
	.align		4
.L_25:
        /*0018*/ 	.byte	0x03, 0x50
        /*001a*/ 	.short	0x0000


	//----- nvinfo : EIATTR_MAXREG_COUNT
	.align		4
        /*001c*/ 	.byte	0x03, 0x1b
        /*001e*/ 	.short	0x00ff


	//----- nvinfo : EIATTR_MERCURY_ISA_VERSION
	.align		4
        /*0020*/ 	.byte	0x03, 0x5f
        /*0022*/ 	.short	0x0101


	//----- nvinfo : EIATTR_VRC_CTA_INIT_COUNT
	.align		4
        /*0024*/ 	.byte	0x02, 0x4a
	.zero		1
	.zero		1


	//----- nvinfo : EIATTR_EXIT_INSTR_OFFSETS
	.align		4
        /*0028*/ 	.byte	0x04, 0x1c
        /*002a*/ 	.short	(.L_27 - .L_26)


	//   ....[0]....
.L_26:
        /*002c*/ 	.word	0x00000030


	//   ....[1]....
        /*0030*/ 	.word	0x00000090


	//----- nvinfo : EIATTR_CBANK_PARAM_SIZE
	.align		4
.L_27:
        /*0034*/ 	.byte	0x03, 0x19
        /*0036*/ 	.short	0x0008


	//----- nvinfo : EIATTR_PARAM_CBANK
	.align		4
        /*0038*/ 	.byte	0x04, 0x0a
        /*003a*/ 	.short	(.L_29 - .L_28)
	.align		4
.L_28:
        /*003c*/ 	.word	index@(.nv.constant0._Z4testPf)
        /*0040*/ 	.short	0x0380
        /*0042*/ 	.short	0x0008


	//----- nvinfo : EIATTR_SW_WAR
	.align		4
.L_29:
        /*0044*/ 	.byte	0x04, 0x36
        /*0046*/ 	.short	(.L_31 - .L_30)
.L_30:
        /*0048*/ 	.word	0x00000008
.L_31:


//--------------------- .nv.callgraph             --------------------------
	.section	.nv.callgraph,"",@"SHT_CUDA_CALLGRAPH"
	.align	4
	.sectionentsize	8
	.align		4
        /*0000*/ 	.word	0x00000000
	.align		4
        /*0004*/ 	.word	0xffffffff
	.align		4
        /*0008*/ 	.word	0x00000000
	.align		4
        /*000c*/ 	.word	0xfffffffe
	.align		4
        /*0010*/ 	.word	0x00000000
	.align		4
        /*0014*/ 	.word	0xfffffffd
	.align		4
        /*0018*/ 	.word	0x00000000
	.align		4
        /*001c*/ 	.word	0xfffffffc


//--------------------- .text._Z5test1Pf          --------------------------
	.section	.text._Z5test1Pf,"ax",@progbits
	.align	128
        .global         _Z5test1Pf
        .type           _Z5test1Pf,@function
        .size           _Z5test1Pf,(.L_x_2 - _Z5test1Pf)
        .other          _Z5test1Pf,@"STO_CUDA_ENTRY STV_DEFAULT"
_Z5test1Pf:
.text._Z5test1Pf:
[----:B------:R-:W-:Y:S01]  /*0000*/  LDC R1, c[0x0][0x37c] ;  /* 0x0000df00ff017b82 */ /* 0x000fe20000000800 */
[----:B------:R-:W0:Y:S02]  /*0010*/  S2R R5, SR_TID.X ;  /* 0x0000000000057919 */ /* 0x000e240000002100 */
[----:B0-----:R-:W-:-:S13]  /*0020*/  ISETP.NE.AND P0, PT, R5, 0x5, PT ;  /* 0x000000050500780c */ /* 0x001fda0003f05270 */
[----:B------:R-:W-:Y:S05]  /*0030*/  @!P0 EXIT ;  /* 0x000000000000894d */ /* 0x000fea0003800000 */
[----:B------:R-:W0:Y:S01]  /*0040*/  LDC.64 R2, c[0x0][0x380] ;  /* 0x0000e000ff027b82 */ /* 0x000e220000000a00 */
[----:B------:R-:W1:Y:S01]  /*0050*/  LDCU.64 UR4, c[0x0][0x358] ;  /* 0x00006b00ff0477ac */ /* 0x000e620008000a00 */
[----:B0-----:R-:W-:-:S05]  /*0060*/  IMAD.WIDE.U32 R2, R5, 0x4, R2 ;  /* 0x0000000405027825 */ /* 0x001fca00078e0002 */
[----:B-1----:R-:W2:Y:S04]  /*0070*/  LDG.E R5, desc[UR4][R2.64+0x4] ;  /* 0x0000040402057981 */ /* 0x002ea8000c1e1900 */
[----:B--2---:R-:W-:Y:S01]  /*0080*/  STG.E desc[UR4][R2.64], R5 ;  /* 0x0000000502007986 */ /* 0x004fe2000c101904 */
[----:B------:R-:W-:Y:S05]  /*0090*/  EXIT ;  /* 0x000000000000794d */ /* 0x000fea0003800000 */
.L_x_0:
[----:B------:R-:W-:-:S00]  /*00a0*/  BRA `(.L_x_0) ;  /* 0xfffffffc00fc7947 */ /* 0x000fc0000383ffff */
[----:B------:R-:W-:-:S00]  /*00b0*/  NOP ;  /* 0x0000000000007918 */ /* 0x000fc00000000000 */
        /* <DEDUP_REMOVED lines=12> */
.L_x_2:


//--------------------- .text._Z4testPf           --------------------------
	.section	.text._Z4testPf,"ax",@progbits
	.align	128
        .global         _Z4testPf
        .type           _Z4testPf,@function
        .size           _Z4testPf,(.L_x_3 - _Z4testPf)
        .other          _Z4testPf,@"STO_CUDA_ENTRY STV_DEFAULT"
_Z4testPf:
.text._Z4testPf:
        /* <DEDUP_REMOVED lines=10> */
.L_x_1:
        /* <DEDUP_REMOVED lines=14> */
.L_x_3:


//--------------------- .nv.shared.reserved.0     --------------------------
	.section	.nv.shared.reserved.0,"aw",@nobits
	.weak		__nv_reservedSMEM_offset_0_alias
	.size		__nv_reservedSMEM_offset_0_alias, 0, 64
	.other		__nv_reservedSMEM_offset_0_alias,@"STO_CUDA_RESERVED_SHARED STV_DEFAULT"
__nv_reservedSMEM_offset_0_alias:
	.zero		0
	.zero		64


//--------------------- .nv.constant0._Z5test1Pf  --------------------------
	.section	.nv.constant0._Z5test1Pf,"a",@progbits
	.sectionflags	@""
	.align	4
.nv.constant0._Z5test1Pf:
	.zero		904


//--------------------- .nv.constant0._Z4testPf   --------------------------
	.section	.nv.constant0._Z4testPf,"a",@progbits
	.sectionflags	@""
	.align	4
.nv.constant0._Z4testPf:
	.zero		904


//--------------------- SYMBOLS --------------------------

	.type		.nv.reservedSmem.offset0,@object
	.size		.nv.reservedSmem.offset0,0x4
